//
// Generated by NVIDIA NVVM Compiler
//
// Compiler Build ID: CL-36424714
// Cuda compilation tools, release 13.0, V13.0.88
// Based on NVVM 20.0.0
//

.version 9.0
.target sm_100
.address_size 64

	// .globl	_Z9addMatrixPdS_S_i

.visible .entry _Z9addMatrixPdS_S_i(
	.param .u64 .ptr .align 1 _Z9addMatrixPdS_S_i_param_0,
	.param .u64 .ptr .align 1 _Z9addMatrixPdS_S_i_param_1,
	.param .u64 .ptr .align 1 _Z9addMatrixPdS_S_i_param_2,
	.param .u32 _Z9addMatrixPdS_S_i_param_3
)
{
	.reg .pred 	%p<2>;
	.reg .b32 	%r<14>;
	.reg .b64 	%rd<11>;
	.reg .b64 	%fd<4>;

	ld.param.u64 	%rd1, [_Z9addMatrixPdS_S_i_param_0];
	ld.param.u64 	%rd2, [_Z9addMatrixPdS_S_i_param_1];
	ld.param.u64 	%rd3, [_Z9addMatrixPdS_S_i_param_2];
	ld.param.u32 	%r2, [_Z9addMatrixPdS_S_i_param_3];
	mov.u32 	%r4, %ctaid.x;
	mov.u32 	%r5, %ntid.x;
	mov.u32 	%r6, %tid.x;
	mad.lo.s32 	%r7, %r4, %r5, %r6;
	mov.u32 	%r8, %ctaid.y;
	mov.u32 	%r9, %ntid.y;
	mov.u32 	%r10, %tid.y;
	mad.lo.s32 	%r11, %r8, %r9, %r10;
	mad.lo.s32 	%r1, %r2, %r11, %r7;
	max.s32 	%r13, %r7, %r11;
	setp.ge.s32 	%p1, %r13, %r2;
	@%p1 bra 	$L__BB0_2;
	cvta.to.global.u64 	%rd4, %rd1;
	cvta.to.global.u64 	%rd5, %rd2;
	cvta.to.global.u64 	%rd6, %rd3;
	mul.wide.s32 	%rd7, %r1, 8;
	add.s64 	%rd8, %rd4, %rd7;
	ld.global.f64 	%fd1, [%rd8];
	add.s64 	%rd9, %rd5, %rd7;
	ld.global.f64 	%fd2, [%rd9];
	add.f64 	%fd3, %fd1, %fd2;
	add.s64 	%rd10, %rd6, %rd7;
	st.global.f64 	[%rd10], %fd3;
$L__BB0_2:
	ret;

}


// ===== COMPILED SASS (sm_100) =====

	.target	sm_100

	.elftype	@"ET_EXEC"


//--------------------- .note.nv.tkinfo           --------------------------
	.section	.note.nv.tkinfo,"",@"SHT_NOTE"
	.sectionflags	@"SHF_NOTE_NV_TKINFO"
	.tkinfo
        /*0018*/ 	.word	0x00000002
        /*0030*/ 	.string	""
        /*0030*/ 	.string	"ptxas"
        /*0030*/ 	.string	"Cuda compilation tools, release 13.0, V13.0.88"
        /*0030*/ 	.string	"Build cuda_13.0.r13.0/compiler.36424714_0"
        /*0030*/ 	.string	"-arch sm_100 -m 64 "



//--------------------- .note.nv.cuinfo           --------------------------
	.section	.note.nv.cuinfo,"",@"SHT_NOTE"
	.sectionflags	@"SHF_NOTE_NV_CUINFO"
        /*0018*/ 	.short	0x0002
        /*001a*/ 	.short	0x0064
        /*001c*/ 	.short	0x0082
	.zero		2


//--------------------- .nv.info                  --------------------------
	.section	.nv.info,"",@"SHT_CUDA_INFO"
	.align	4


	//----- nvinfo : EIATTR_REGCOUNT
	.align		4
        /*0000*/ 	.byte	0x04, 0x2f
        /*0002*/ 	.short	(.L_1 - .L_0)
	.align		4
.L_0:
        /*0004*/ 	.word	index@(_Z9addMatrixPdS_S_i)
        /*0008*/ 	.word	0x0000000e


	//----- nvinfo : EIATTR_FRAME_SIZE
	.align		4
.L_1:
        /*000c*/ 	.byte	0x04, 0x11
        /*000e*/ 	.short	(.L_3 - .L_2)
	.align		4
.L_2:
        /*0010*/ 	.word	index@(_Z9addMatrixPdS_S_i)
        /*0014*/ 	.word	0x00000000


	//----- nvinfo : EIATTR_MIN_STACK_SIZE
	.align		4
.L_3:
        /*0018*/ 	.byte	0x04, 0x12
        /*001a*/ 	.short	(.L_5 - .L_4)
	.align		4
.L_4:
        /*001c*/ 	.word	index@(_Z9addMatrixPdS_S_i)
        /*0020*/ 	.word	0x00000000
.L_5:


//--------------------- .nv.compat                --------------------------
	.section	.nv.compat,"",@"SHT_CUDA_COMPAT_INFO"
	.align	4
        /*0000*/ 	.byte	0x02, 0x09, 0x00, 0x00, 0x02, 0x02, 0x01, 0x00, 0x02, 0x05, 0x05, 0x00, 0x03, 0x07, 0x01, 0x01
        /*0010*/ 	.byte	0x02, 0x03, 0x00, 0x00, 0x02, 0x06, 0x01, 0x00, 0x04, 0x0b, 0x08, 0x00, 0x01, 0x00, 0x00, 0x00
        /*0020*/ 	.byte	0x00, 0x00, 0x00, 0x00


//--------------------- .nv.info._Z9addMatrixPdS_S_i --------------------------
	.section	.nv.info._Z9addMatrixPdS_S_i,"",@"SHT_CUDA_INFO"
	.sectionflags	@""
	.align	4


	//----- nvinfo : EIATTR_CUDA_API_VERSION
	.align		4
        /*0000*/ 	.byte	0x04, 0x37
        /*0002*/ 	.short	(.L_7 - .L_6)
.L_6:
        /*0004*/ 	.word	0x00000082


	//----- nvinfo : EIATTR_KPARAM_INFO
	.align		4
.L_7:
        /*0008*/ 	.byte	0x04, 0x17
        /*000a*/ 	.short	(.L_9 - .L_8)
.L_8:
        /*000c*/ 	.word	0x00000000
        /*0010*/ 	.short	0x0003
        /*0012*/ 	.short	0x0018
        /*0014*/ 	.byte	0x00, 0xf0, 0x11, 0x00


	//----- nvinfo : EIATTR_KPARAM_INFO
	.align		4
.L_9:
        /*0018*/ 	.byte	0x04, 0x17
        /*001a*/ 	.short	(.L_11 - .L_10)
.L_10:
        /*001c*/ 	.word	0x00000000
        /*0020*/ 	.short	0x0002
        /*0022*/ 	.short	0x0010
        /*0024*/ 	.byte	0x00, 0xf5, 0x21, 0x00


	//----- nvinfo : EIATTR_KPARAM_INFO
	.align		4
.L_11:
        /*0028*/ 	.byte	0x04, 0x17
        /*002a*/ 	.short	(.L_13 - .L_12)
.L_12:
        /*002c*/ 	.word	0x00000000
        /*0030*/ 	.short	0x0001
        /*0032*/ 	.short	0x0008
        /*0034*/ 	.byte	0x00, 0xf5, 0x21, 0x00


	//----- nvinfo : EIATTR_KPARAM_INFO
	.align		4
.L_13:
        /*0038*/ 	.byte	0x04, 0x17
        /*003a*/ 	.short	(.L_15 - .L_14)
.L_14:
        /*003c*/ 	.word	0x00000000
        /*0040*/ 	.short	0x0000
        /*0042*/ 	.short	0x0000
        /*0044*/ 	.byte	0x00, 0xf5, 0x21, 0x00


	//----- nvinfo : EIATTR_SPARSE_MMA_MASK
	.align		4
.L_15:
        /*0048*/ 	.byte	0x03, 0x50
        /*004a*/ 	.short	0x0000


	//----- nvinfo : EIATTR_MAXREG_COUNT
	.align		4
        /*004c*/ 	.byte	0x03, 0x1b
        /*004e*/ 	.short	0x00ff


	//----- nvinfo : EIATTR_MERCURY_ISA_VERSION
	.align		4
        /*0050*/ 	.byte	0x03, 0x5f
        /*0052*/ 	.short	0x0101


	//----- nvinfo : EIATTR_VRC_CTA_INIT_COUNT
	.align		4
        /*0054*/ 	.byte	0x02, 0x4a
	.zero		1
	.zero		1


	//----- nvinfo : EIATTR_EXIT_INSTR_OFFSETS
	.align		4
        /*0058*/ 	.byte	0x04, 0x1c
        /*005a*/ 	.short	(.L_17 - .L_16)


	//   ....[0]....
.L_16:
        /*005c*/ 	.word	0x000000d0


	//   ....[1]....
        /*0060*/ 	.word	0x00000190


	//----- nvinfo : EIATTR_CBANK_PARAM_SIZE
	.align		4
.L_17:
        /*0064*/ 	.byte	0x03, 0x19
        /*0066*/ 	.short	0x001c


	//----- nvinfo : EIATTR_PARAM_CBANK
	.align		4
        /*0068*/ 	.byte	0x04, 0x0a
        /*006a*/ 	.short	(.L_19 - .L_18)
	.align		4
.L_18:
        /*006c*/ 	.word	index@(.nv.constant0._Z9addMatrixPdS_S_i)
        /*0070*/ 	.short	0x0380
        /*0072*/ 	.short	0x001c


	//----- nvinfo : EIATTR_SW_WAR
	.align		4
.L_19:
        /*0074*/ 	.byte	0x04, 0x36
        /*0076*/ 	.short	(.L_21 - .L_20)
.L_20:
        /*0078*/ 	.word	0x00000008
.L_21:


//--------------------- .nv.callgraph             --------------------------
	.section	.nv.callgraph,"",@"SHT_CUDA_CALLGRAPH"
	.align	4
	.sectionentsize	8
	.align		4
        /*0000*/ 	.word	0x00000000
	.align		4
        /*0004*/ 	.word	0xffffffff
	.align		4
        /*0008*/ 	.word	0x00000000
	.align		4
        /*000c*/ 	.word	0xfffffffe
	.align		4
        /*0010*/ 	.word	0x00000000
	.align		4
        /*0014*/ 	.word	0xfffffffd
	.align		4
        /*0018*/ 	.word	0x00000000
	.align		4
        /*001c*/ 	.word	0xfffffffc


//--------------------- .text._Z9addMatrixPdS_S_i --------------------------
	.section	.text._Z9addMatrixPdS_S_i,"ax",@progbits
	.align	128
        .global         _Z9addMatrixPdS_S_i
        .type           _Z9addMatrixPdS_S_i,@function
        .size           _Z9addMatrixPdS_S_i,(.L_x_1 - _Z9addMatrixPdS_S_i)
        .other          _Z9addMatrixPdS_S_i,@"STO_CUDA_ENTRY STV_DEFAULT"
_Z9addMatrixPdS_S_i:
.text._Z9addMatrixPdS_S_i:
[----:B------:R-:W-:Y:S01]  /*0000*/  LDC R1, c[0x0][0x37c] ;  /* 0x0000df00ff017b82 */ /* 0x000fe20000000800 */
[----:B------:R-:W0:Y:S07]  /*0010*/  S2R R3, SR_TID.X ;  /* 0x0000000000037919 */ /* 0x000e2e0000002100 */
[----:B------:R-:W0:Y:S01]  /*0020*/  S2UR UR4, SR_CTAID.X ;  /* 0x00000000000479c3 */ /* 0x000e220000002500 */
[----:B------:R-:W1:Y:S01]  /*0030*/  LDCU UR6, c[0x0][0x398] ;  /* 0x00007300ff0677ac */ /* 0x000e620008000800 */
[----:B------:R-:W2:Y:S06]  /*0040*/  S2R R5, SR_TID.Y ;  /* 0x0000000000057919 */ /* 0x000eac0000002200 */
[----:B------:R-:W0:Y:S08]  /*0050*/  LDC R0, c[0x0][0x360] ;  /* 0x0000d800ff007b82 */ /* 0x000e300000000800 */
[----:B------:R-:W2:Y:S08]  /*0060*/  S2UR UR5, SR_CTAID.Y ;  /* 0x00000000000579c3 */ /* 0x000eb00000002600 */
[----:B------:R-:W2:Y:S01]  /*0070*/  LDC R2, c[0x0][0x364] ;  /* 0x0000d900ff027b82 */ /* 0x000ea20000000800 */
[----:B0-----:R-:W-:-:S02]  /*0080*/  IMAD R0, R0, UR4, R3 ;  /* 0x0000000400007c24 */ /* 0x001fc4000f8e0203 */
[----:B--2---:R-:W-:-:S04]  /*0090*/  IMAD R3, R2, UR5, R5 ;  /* 0x0000000502037c24 */ /* 0x004fc8000f8e0205 */
[----:B-1----:R-:W-:Y:S01]  /*00a0*/  IMAD R11, R3, UR6, R0 ;  /* 0x00000006030b7c24 */ /* 0x002fe2000f8e0200 */
[----:B------:R-:W-:-:S04]  /*00b0*/  VIMNMX R2, PT, PT, R0, R3, !PT ;  /* 0x0000000300027248 */ /* 0x000fc80007fe0100 */
[----:B------:R-:W-:-:S13]  /*00c0*/  ISETP.GE.AND P0, PT, R2, UR6, PT ;  /* 0x0000000602007c0c */ /* 0x000fda000bf06270 */
[----:B------:R-:W-:Y:S05]  /*00d0*/  @P0 EXIT ;  /* 0x000000000000094d */ /* 0x000fea0003800000 */
[----:B------:R-:W0:Y:S01]  /*00e0*/  LDC.64 R2, c[0x0][0x380] ;  /* 0x0000e000ff027b82 */ /* 0x000e220000000a00 */
[----:B------:R-:W1:Y:S07]  /*00f0*/  LDCU.64 UR4, c[0x0][0x358] ;  /* 0x00006b00ff0477ac */ /* 0x000e6e0008000a00 */
[----:B------:R-:W2:Y:S08]  /*0100*/  LDC.64 R4, c[0x0][0x388] ;  /* 0x0000e200ff047b82 */ /* 0x000eb00000000a00 */
[----:B------:R-:W3:Y:S01]  /*0110*/  LDC.64 R8, c[0x0][0x390] ;  /* 0x0000e400ff087b82 */ /* 0x000ee20000000a00 */
[----:B0-----:R-:W-:-:S06]  /*0120*/  IMAD.WIDE R2, R11, 0x8, R2 ;  /* 0x000000080b027825 */ /* 0x001fcc00078e0202 */
[----:B-1----:R-:W4:Y:S01]  /*0130*/  LDG.E.64 R2, desc[UR4][R2.64] ;  /* 0x0000000402027981 */ /* 0x002f22000c1e1b00 */
[----:B--2---:R-:W-:-:S06]  /*0140*/  IMAD.WIDE R4, R11, 0x8, R4 ;  /* 0x000000080b047825 */ /* 0x004fcc00078e0204 */
[----:B------:R-:W4:Y:S01]  /*0150*/  LDG.E.64 R4, desc[UR4][R4.64] ;  /* 0x0000000404047981 */ /* 0x000f22000c1e1b00 */
[----:B---3--:R-:W-:Y:S01]  /*0160*/  IMAD.WIDE R8, R11, 0x8, R8 ;  /* 0x000000080b087825 */ /* 0x008fe200078e0208 */
[----:B----4-:R-:W-:-:S07]  /*0170*/  DADD R6, R2, R4 ;  /* 0x0000000002067229 */ /* 0x010fce0000000004 */
[----:B------:R-:W-:Y:S01]  /*0180*/  STG.E.64 desc[UR4][R8.64], R6 ;  /* 0x0000000608007986 */ /* 0x000fe2000c101b04 */
[----:B------:R-:W-:Y:S05]  /*0190*/  EXIT ;  /* 0x000000000000794d */ /* 0x000fea0003800000 */
.L_x_0:
[----:B------:R-:W-:-:S00]  /*01a0*/  BRA `(.L_x_0) ;  /* 0xfffffffc00fc7947 */ /* 0x000fc0000383ffff */
[----:B------:R-:W-:-:S00]  /*01b0*/  NOP ;  /* 0x0000000000007918 */ /* 0x000fc00000000000 */
        /* <DEDUP_REMOVED lines=12> */
.L_x_1:


//--------------------- .nv.shared.reserved.0     --------------------------
	.section	.nv.shared.reserved.0,"aw",@nobits
	.weak		__nv_reservedSMEM_offset_0_alias
	.size		__nv_reservedSMEM_offset_0_alias, 0, 64
	.other		__nv_reservedSMEM_offset_0_alias,@"STO_CUDA_RESERVED_SHARED STV_DEFAULT"
__nv_reservedSMEM_offset_0_alias:
	.zero		0
	.zero		64


//--------------------- .nv.constant0._Z9addMatrixPdS_S_i --------------------------
	.section	.nv.constant0._Z9addMatrixPdS_S_i,"a",@progbits
	.sectionflags	@""
	.align	4
.nv.constant0._Z9addMatrixPdS_S_i:
	.zero		924


//--------------------- SYMBOLS --------------------------

	.type		.nv.reservedSmem.offset0,@object
	.size		.nv.reservedSmem.offset0,0x4
